//
// Generated by NVIDIA NVVM Compiler
//
// Compiler Build ID: CL-36424714
// Cuda compilation tools, release 13.0, V13.0.88
// Based on NVVM 20.0.0
//

.version 9.0
.target sm_100
.address_size 64

	// .globl	_Z12d_vector_addPiS_

.visible .entry _Z12d_vector_addPiS_(
	.param .u64 .ptr .align 1 _Z12d_vector_addPiS__param_0,
	.param .u64 .ptr .align 1 _Z12d_vector_addPiS__param_1
)
{
	.reg .pred 	%p<2>;
	.reg .b32 	%r<8>;
	.reg .b64 	%rd<8>;

	ld.param.u64 	%rd1, [_Z12d_vector_addPiS__param_0];
	ld.param.u64 	%rd2, [_Z12d_vector_addPiS__param_1];
	mov.u32 	%r2, %tid.x;
	mov.u32 	%r3, %ntid.x;
	mov.u32 	%r4, %ctaid.x;
	mad.lo.s32 	%r1, %r3, %r4, %r2;
	setp.gt.u32 	%p1, %r1, 1048575;
	@%p1 bra 	$L__BB0_2;
	cvta.to.global.u64 	%rd3, %rd1;
	cvta.to.global.u64 	%rd4, %rd2;
	mul.wide.u32 	%rd5, %r1, 4;
	add.s64 	%rd6, %rd3, %rd5;
	st.global.u32 	[%rd6], %r1;
	sub.s32 	%r5, 1048576, %r1;
	add.s64 	%rd7, %rd4, %rd5;
	st.global.u32 	[%rd7], %r5;
	ld.global.u32 	%r6, [%rd6];
	add.s32 	%r7, %r6, %r5;
	st.global.u32 	[%rd6], %r7;
$L__BB0_2:
	ret;

}


// ===== COMPILED SASS (sm_100) =====

	.target	sm_100

	.elftype	@"ET_EXEC"


//--------------------- .note.nv.tkinfo           --------------------------
	.section	.note.nv.tkinfo,"",@"SHT_NOTE"
	.sectionflags	@"SHF_NOTE_NV_TKINFO"
	.tkinfo
        /*0018*/ 	.word	0x00000002
        /*0030*/ 	.string	""
        /*0030*/ 	.string	"ptxas"
        /*0030*/ 	.string	"Cuda compilation tools, release 13.0, V13.0.88"
        /*0030*/ 	.string	"Build cuda_13.0.r13.0/compiler.36424714_0"
        /*0030*/ 	.string	"-arch sm_100 -m 64 "



//--------------------- .note.nv.cuinfo           --------------------------
	.section	.note.nv.cuinfo,"",@"SHT_NOTE"
	.sectionflags	@"SHF_NOTE_NV_CUINFO"
        /*0018*/ 	.short	0x0002
        /*001a*/ 	.short	0x0064
        /*001c*/ 	.short	0x0082
	.zero		2


//--------------------- .nv.info                  --------------------------
	.section	.nv.info,"",@"SHT_CUDA_INFO"
	.align	4


	//----- nvinfo : EIATTR_REGCOUNT
	.align		4
        /*0000*/ 	.byte	0x04, 0x2f
        /*0002*/ 	.short	(.L_1 - .L_0)
	.align		4
.L_0:
        /*0004*/ 	.word	index@(_Z12d_vector_addPiS_)
        /*0008*/ 	.word	0x0000000e


	//----- nvinfo : EIATTR_FRAME_SIZE
	.align		4
.L_1:
        /*000c*/ 	.byte	0x04, 0x11
        /*000e*/ 	.short	(.L_3 - .L_2)
	.align		4
.L_2:
        /*0010*/ 	.word	index@(_Z12d_vector_addPiS_)
        /*0014*/ 	.word	0x00000000


	//----- nvinfo : EIATTR_MIN_STACK_SIZE
	.align		4
.L_3:
        /*0018*/ 	.byte	0x04, 0x12
        /*001a*/ 	.short	(.L_5 - .L_4)
	.align		4
.L_4:
        /*001c*/ 	.word	index@(_Z12d_vector_addPiS_)
        /*0020*/ 	.word	0x00000000
.L_5:


//--------------------- .nv.compat                --------------------------
	.section	.nv.compat,"",@"SHT_CUDA_COMPAT_INFO"
	.align	4
        /*0000*/ 	.byte	0x02, 0x09, 0x00, 0x00, 0x02, 0x02, 0x01, 0x00, 0x02, 0x05, 0x05, 0x00, 0x03, 0x07, 0x01, 0x01
        /*0010*/ 	.byte	0x02, 0x03, 0x00, 0x00, 0x02, 0x06, 0x01, 0x00, 0x04, 0x0b, 0x08, 0x00, 0x09, 0x00, 0x00, 0x00
        /*0020*/ 	.byte	0x00, 0x00, 0x00, 0x00


//--------------------- .nv.info._Z12d_vector_addPiS_ --------------------------
	.section	.nv.info._Z12d_vector_addPiS_,"",@"SHT_CUDA_INFO"
	.sectionflags	@""
	.align	4


	//----- nvinfo : EIATTR_CUDA_API_VERSION
	.align		4
        /*0000*/ 	.byte	0x04, 0x37
        /*0002*/ 	.short	(.L_7 - .L_6)
.L_6:
        /*0004*/ 	.word	0x00000082


	//----- nvinfo : EIATTR_KPARAM_INFO
	.align		4
.L_7:
        /*0008*/ 	.byte	0x04, 0x17
        /*000a*/ 	.short	(.L_9 - .L_8)
.L_8:
        /*000c*/ 	.word	0x00000000
        /*0010*/ 	.short	0x0001
        /*0012*/ 	.short	0x0008
        /*0014*/ 	.byte	0x00, 0xf5, 0x21, 0x00


	//----- nvinfo : EIATTR_KPARAM_INFO
	.align		4
.L_9:
        /*0018*/ 	.byte	0x04, 0x17
        /*001a*/ 	.short	(.L_11 - .L_10)
.L_10:
        /*001c*/ 	.word	0x00000000
        /*0020*/ 	.short	0x0000
        /*0022*/ 	.short	0x0000
        /*0024*/ 	.byte	0x00, 0xf5, 0x21, 0x00


	//----- nvinfo : EIATTR_SPARSE_MMA_MASK
	.align		4
.L_11:
        /*0028*/ 	.byte	0x03, 0x50
        /*002a*/ 	.short	0x0000


	//----- nvinfo : EIATTR_MAXREG_COUNT
	.align		4
        /*002c*/ 	.byte	0x03, 0x1b
        /*002e*/ 	.short	0x00ff


	//----- nvinfo : EIATTR_MERCURY_ISA_VERSION
	.align		4
        /*0030*/ 	.byte	0x03, 0x5f
        /*0032*/ 	.short	0x0101


	//----- nvinfo : EIATTR_VRC_CTA_INIT_COUNT
	.align		4
        /*0034*/ 	.byte	0x02, 0x4a
	.zero		1
	.zero		1


	//----- nvinfo : EIATTR_EXIT_INSTR_OFFSETS
	.align		4
        /*0038*/ 	.byte	0x04, 0x1c
        /*003a*/ 	.short	(.L_13 - .L_12)


	//   ....[0]....
.L_12:
        /*003c*/ 	.word	0x00000060


	//   ....[1]....
        /*0040*/ 	.word	0x00000120


	//----- nvinfo : EIATTR_CBANK_PARAM_SIZE
	.align		4
.L_13:
        /*0044*/ 	.byte	0x03, 0x19
        /*0046*/ 	.short	0x0010


	//----- nvinfo : EIATTR_PARAM_CBANK
	.align		4
        /*0048*/ 	.byte	0x04, 0x0a
        /*004a*/ 	.short	(.L_15 - .L_14)
	.align		4
.L_14:
        /*004c*/ 	.word	index@(.nv.constant0._Z12d_vector_addPiS_)
        /*0050*/ 	.short	0x0380
        /*0052*/ 	.short	0x0010


	//----- nvinfo : EIATTR_SW_WAR
	.align		4
.L_15:
        /*0054*/ 	.byte	0x04, 0x36
        /*0056*/ 	.short	(.L_17 - .L_16)
.L_16:
        /*0058*/ 	.word	0x00000008
.L_17:


//--------------------- .nv.callgraph             --------------------------
	.section	.nv.callgraph,"",@"SHT_CUDA_CALLGRAPH"
	.align	4
	.sectionentsize	8
	.align		4
        /*0000*/ 	.word	0x00000000
	.align		4
        /*0004*/ 	.word	0xffffffff
	.align		4
        /*0008*/ 	.word	0x00000000
	.align		4
        /*000c*/ 	.word	0xfffffffe
	.align		4
        /*0010*/ 	.word	0x00000000
	.align		4
        /*0014*/ 	.word	0xfffffffd
	.align		4
        /*0018*/ 	.word	0x00000000
	.align		4
        /*001c*/ 	.word	0xfffffffc


//--------------------- .text._Z12d_vector_addPiS_ --------------------------
	.section	.text._Z12d_vector_addPiS_,"ax",@progbits
	.align	128
        .global         _Z12d_vector_addPiS_
        .type           _Z12d_vector_addPiS_,@function
        .size           _Z12d_vector_addPiS_,(.L_x_1 - _Z12d_vector_addPiS_)
        .other          _Z12d_vector_addPiS_,@"STO_CUDA_ENTRY STV_DEFAULT"
_Z12d_vector_addPiS_:
.text._Z12d_vector_addPiS_:
[----:B------:R-:W-:Y:S01]  /*0000*/  LDC R1, c[0x0][0x37c] ;  /* 0x0000df00ff017b82 */ /* 0x000fe20000000800 */
[----:B------:R-:W0:Y:S01]  /*0010*/  S2R R7, SR_TID.X ;  /* 0x0000000000077919 */ /* 0x000e220000002100 */
[----:B------:R-:W0:Y:S01]  /*0020*/  LDCU UR4, c[0x0][0x360] ;  /* 0x00006c00ff0477ac */ /* 0x000e220008000800 */
[----:B------:R-:W0:Y:S02]  /*0030*/  S2R R0, SR_CTAID.X ;  /* 0x0000000000007919 */ /* 0x000e240000002500 */
[----:B0-----:R-:W-:-:S05]  /*0040*/  IMAD R7, R0, UR4, R7 ;  /* 0x0000000400077c24 */ /* 0x001fca000f8e0207 */
[----:B------:R-:W-:-:S13]  /*0050*/  ISETP.GT.U32.AND P0, PT, R7, 0xfffff, PT ;  /* 0x000fffff0700780c */ /* 0x000fda0003f04070 */
[----:B------:R-:W-:Y:S05]  /*0060*/  @P0 EXIT ;  /* 0x000000000000094d */ /* 0x000fea0003800000 */
[----:B------:R-:W0:Y:S01]  /*0070*/  LDC.64 R2, c[0x0][0x380] ;  /* 0x0000e000ff027b82 */ /* 0x000e220000000a00 */
[----:B------:R-:W1:Y:S01]  /*0080*/  LDCU.64 UR4, c[0x0][0x358] ;  /* 0x00006b00ff0477ac */ /* 0x000e620008000a00 */
[----:B------:R-:W-:-:S06]  /*0090*/  IADD3 R9, PT, PT, -R7, 0x100000, RZ ;  /* 0x0010000007097810 */ /* 0x000fcc0007ffe1ff */
[----:B------:R-:W2:Y:S01]  /*00a0*/  LDC.64 R4, c[0x0][0x388] ;  /* 0x0000e200ff047b82 */ /* 0x000ea20000000a00 */
[----:B0-----:R-:W-:-:S05]  /*00b0*/  IMAD.WIDE.U32 R2, R7, 0x4, R2 ;  /* 0x0000000407027825 */ /* 0x001fca00078e0002 */
[----:B-1----:R-:W-:Y:S01]  /*00c0*/  STG.E desc[UR4][R2.64], R7 ;  /* 0x0000000702007986 */ /* 0x002fe2000c101904 */
[----:B--2---:R-:W-:-:S05]  /*00d0*/  IMAD.WIDE.U32 R4, R7, 0x4, R4 ;  /* 0x0000000407047825 */ /* 0x004fca00078e0004 */
[----:B------:R-:W-:Y:S04]  /*00e0*/  STG.E desc[UR4][R4.64], R9 ;  /* 0x0000000904007986 */ /* 0x000fe8000c101904 */
[----:B------:R-:W2:Y:S02]  /*00f0*/  LDG.E R0, desc[UR4][R2.64] ;  /* 0x0000000402007981 */ /* 0x000ea4000c1e1900 */
[----:B--2---:R-:W-:-:S05]  /*0100*/  IADD3 R11, PT, PT, R9, R0, RZ ;  /* 0x00000000090b7210 */ /* 0x004fca0007ffe0ff */
[----:B------:R-:W-:Y:S01]  /*0110*/  STG.E desc[UR4][R2.64], R11 ;  /* 0x0000000b02007986 */ /* 0x000fe2000c101904 */
[----:B------:R-:W-:Y:S05]  /*0120*/  EXIT ;  /* 0x000000000000794d */ /* 0x000fea0003800000 */
.L_x_0:
[----:B------:R-:W-:-:S00]  /*0130*/  BRA `(.L_x_0) ;  /* 0xfffffffc00fc7947 */ /* 0x000fc0000383ffff */
[----:B------:R-:W-:-:S00]  /*0140*/  NOP ;  /* 0x0000000000007918 */ /* 0x000fc00000000000 */
        /* <DEDUP_REMOVED lines=11> */
.L_x_1:


//--------------------- .nv.shared.reserved.0     --------------------------
	.section	.nv.shared.reserved.0,"aw",@nobits
	.weak		__nv_reservedSMEM_offset_0_alias
	.size		__nv_reservedSMEM_offset_0_alias, 0, 64
	.other		__nv_reservedSMEM_offset_0_alias,@"STO_CUDA_RESERVED_SHARED STV_DEFAULT"
__nv_reservedSMEM_offset_0_alias:
	.zero		0
	.zero		64


//--------------------- .nv.constant0._Z12d_vector_addPiS_ --------------------------
	.section	.nv.constant0._Z12d_vector_addPiS_,"a",@progbits
	.sectionflags	@""
	.align	4
.nv.constant0._Z12d_vector_addPiS_:
	.zero		912


//--------------------- SYMBOLS --------------------------

	.type		.nv.reservedSmem.offset0,@object
	.size		.nv.reservedSmem.offset0,0x4
